//
// Generated by NVIDIA NVVM Compiler
//
// Compiler Build ID: CL-36424714
// Cuda compilation tools, release 13.0, V13.0.88
// Based on NVVM 20.0.0
//

.version 9.0
.target sm_100
.address_size 64

	// .globl	_Z16some_kernel_funcPiS_S_
.extern .func  (.param .b32 func_retval0) vprintf
(
	.param .b64 vprintf_param_0,
	.param .b64 vprintf_param_1
)
;
.global .align 1 .b8 $str[18] = {116, 104, 114, 101, 97, 100, 73, 100, 120, 46, 120, 32, 61, 32, 37, 100, 10};

.visible .entry _Z16some_kernel_funcPiS_S_(
	.param .u64 .ptr .align 1 _Z16some_kernel_funcPiS_S__param_0,
	.param .u64 .ptr .align 1 _Z16some_kernel_funcPiS_S__param_1,
	.param .u64 .ptr .align 1 _Z16some_kernel_funcPiS_S__param_2
)
{
	.local .align 8 .b8 	__local_depot0[8];
	.reg .b64 	%SP;
	.reg .b64 	%SPL;
	.reg .b32 	%r<7>;
	.reg .b64 	%rd<15>;

	mov.u64 	%SPL, __local_depot0;
	cvta.local.u64 	%SP, %SPL;
	ld.param.u64 	%rd1, [_Z16some_kernel_funcPiS_S__param_0];
	ld.param.u64 	%rd2, [_Z16some_kernel_funcPiS_S__param_1];
	ld.param.u64 	%rd3, [_Z16some_kernel_funcPiS_S__param_2];
	cvta.to.global.u64 	%rd4, %rd1;
	cvta.to.global.u64 	%rd5, %rd3;
	cvta.to.global.u64 	%rd6, %rd2;
	add.u64 	%rd7, %SP, 0;
	add.u64 	%rd8, %SPL, 0;
	mov.u32 	%r1, %tid.x;
	mul.wide.u32 	%rd9, %r1, 4;
	add.s64 	%rd10, %rd6, %rd9;
	ld.global.u32 	%r2, [%rd10];
	add.s64 	%rd11, %rd5, %rd9;
	ld.global.u32 	%r3, [%rd11];
	mul.lo.s32 	%r4, %r3, %r2;
	add.s64 	%rd12, %rd4, %rd9;
	st.global.u32 	[%rd12], %r4;
	st.local.u32 	[%rd8], %r1;
	mov.u64 	%rd13, $str;
	cvta.global.u64 	%rd14, %rd13;
	{ // callseq 0, 0
	.param .b64 param0;
	st.param.b64 	[param0], %rd14;
	.param .b64 param1;
	st.param.b64 	[param1], %rd7;
	.param .b32 retval0;
	call.uni (retval0), 
	vprintf, 
	(
	param0, 
	param1
	);
	ld.param.b32 	%r5, [retval0];
	} // callseq 0
	ret;

}


// ===== COMPILED SASS (sm_100) =====

	.target	sm_100

	.elftype	@"ET_EXEC"


//--------------------- .note.nv.tkinfo           --------------------------
	.section	.note.nv.tkinfo,"",@"SHT_NOTE"
	.sectionflags	@"SHF_NOTE_NV_TKINFO"
	.tkinfo
        /*0018*/ 	.word	0x00000002
        /*0030*/ 	.string	""
        /*0030*/ 	.string	"ptxas"
        /*0030*/ 	.string	"Cuda compilation tools, release 13.0, V13.0.88"
        /*0030*/ 	.string	"Build cuda_13.0.r13.0/compiler.36424714_0"
        /*0030*/ 	.string	"-arch sm_100 -m 64 "



//--------------------- .note.nv.cuinfo           --------------------------
	.section	.note.nv.cuinfo,"",@"SHT_NOTE"
	.sectionflags	@"SHF_NOTE_NV_CUINFO"
        /*0018*/ 	.short	0x0002
        /*001a*/ 	.short	0x0064
        /*001c*/ 	.short	0x0082
	.zero		2


//--------------------- .nv.info                  --------------------------
	.section	.nv.info,"",@"SHT_CUDA_INFO"
	.align	4


	//----- nvinfo : EIATTR_REGCOUNT
	.align		4
        /*0000*/ 	.byte	0x04, 0x2f
        /*0002*/ 	.short	(.L_2 - .L_1)
	.align		4
.L_1:
        /*0004*/ 	.word	index@(_Z16some_kernel_funcPiS_S_)
        /*0008*/ 	.word	0x00000018


	//----- nvinfo : EIATTR_FRAME_SIZE
	.align		4
.L_2:
        /*000c*/ 	.byte	0x04, 0x11
        /*000e*/ 	.short	(.L_4 - .L_3)
	.align		4
.L_3:
        /*0010*/ 	.word	index@(_Z16some_kernel_funcPiS_S_)
        /*0014*/ 	.word	0x00000008


	//----- nvinfo : EIATTR_MIN_STACK_SIZE
	.align		4
.L_4:
        /*0018*/ 	.byte	0x04, 0x12
        /*001a*/ 	.short	(.L_6 - .L_5)
	.align		4
.L_5:
        /*001c*/ 	.word	index@(_Z16some_kernel_funcPiS_S_)
        /*0020*/ 	.word	0x00000008
.L_6:


//--------------------- .nv.compat                --------------------------
	.section	.nv.compat,"",@"SHT_CUDA_COMPAT_INFO"
	.align	4
        /*0000*/ 	.byte	0x02, 0x09, 0x00, 0x00, 0x02, 0x02, 0x01, 0x00, 0x02, 0x05, 0x05, 0x00, 0x03, 0x07, 0x01, 0x01
        /*0010*/ 	.byte	0x02, 0x03, 0x00, 0x00, 0x02, 0x06, 0x01, 0x00, 0x04, 0x0b, 0x08, 0x00, 0x09, 0x00, 0x00, 0x00
        /*0020*/ 	.byte	0x00, 0x00, 0x00, 0x00


//--------------------- .nv.info._Z16some_kernel_funcPiS_S_ --------------------------
	.section	.nv.info._Z16some_kernel_funcPiS_S_,"",@"SHT_CUDA_INFO"
	.sectionflags	@""
	.align	4


	//----- nvinfo : EIATTR_CUDA_API_VERSION
	.align		4
        /*0000*/ 	.byte	0x04, 0x37
        /*0002*/ 	.short	(.L_8 - .L_7)
.L_7:
        /*0004*/ 	.word	0x00000082


	//----- nvinfo : EIATTR_KPARAM_INFO
	.align		4
.L_8:
        /*0008*/ 	.byte	0x04, 0x17
        /*000a*/ 	.short	(.L_10 - .L_9)
.L_9:
        /*000c*/ 	.word	0x00000000
        /*0010*/ 	.short	0x0002
        /*0012*/ 	.short	0x0010
        /*0014*/ 	.byte	0x00, 0xf5, 0x21, 0x00


	//----- nvinfo : EIATTR_KPARAM_INFO
	.align		4
.L_10:
        /*0018*/ 	.byte	0x04, 0x17
        /*001a*/ 	.short	(.L_12 - .L_11)
.L_11:
        /*001c*/ 	.word	0x00000000
        /*0020*/ 	.short	0x0001
        /*0022*/ 	.short	0x0008
        /*0024*/ 	.byte	0x00, 0xf5, 0x21, 0x00


	//----- nvinfo : EIATTR_KPARAM_INFO
	.align		4
.L_12:
        /*0028*/ 	.byte	0x04, 0x17
        /*002a*/ 	.short	(.L_14 - .L_13)
.L_13:
        /*002c*/ 	.word	0x00000000
        /*0030*/ 	.short	0x0000
        /*0032*/ 	.short	0x0000
        /*0034*/ 	.byte	0x00, 0xf5, 0x21, 0x00


	//----- nvinfo : EIATTR_SPARSE_MMA_MASK
	.align		4
.L_14:
        /*0038*/ 	.byte	0x03, 0x50
        /*003a*/ 	.short	0x0000


	//----- nvinfo : EIATTR_MAXREG_COUNT
	.align		4
        /*003c*/ 	.byte	0x03, 0x1b
        /*003e*/ 	.short	0x00ff


	//----- nvinfo : EIATTR_EXTERNS
	.align		4
        /*0040*/ 	.byte	0x04, 0x0f
        /*0042*/ 	.short	(.L_16 - .L_15)


	//   ....[0]....
	.align		4
.L_15:
        /*0044*/ 	.word	index@(vprintf)


	//----- nvinfo : EIATTR_MERCURY_ISA_VERSION
	.align		4
.L_16:
        /*0048*/ 	.byte	0x03, 0x5f
        /*004a*/ 	.short	0x0101


	//----- nvinfo : EIATTR_VRC_CTA_INIT_COUNT
	.align		4
        /*004c*/ 	.byte	0x02, 0x4a
	.zero		1
	.zero		1


	//----- nvinfo : EIATTR_SYSCALL_OFFSETS
	.align		4
        /*0050*/ 	.byte	0x04, 0x46
        /*0052*/ 	.short	(.L_18 - .L_17)


	//   ....[0]....
.L_17:
        /*0054*/ 	.word	0x00000190


	//----- nvinfo : EIATTR_EXIT_INSTR_OFFSETS
	.align		4
.L_18:
        /*0058*/ 	.byte	0x04, 0x1c
        /*005a*/ 	.short	(.L_20 - .L_19)


	//   ....[0]....
.L_19:
        /*005c*/ 	.word	0x000001a0


	//----- nvinfo : EIATTR_CBANK_PARAM_SIZE
	.align		4
.L_20:
        /*0060*/ 	.byte	0x03, 0x19
        /*0062*/ 	.short	0x0018


	//----- nvinfo : EIATTR_PARAM_CBANK
	.align		4
        /*0064*/ 	.byte	0x04, 0x0a
        /*0066*/ 	.short	(.L_22 - .L_21)
	.align		4
.L_21:
        /*0068*/ 	.word	index@(.nv.constant0._Z16some_kernel_funcPiS_S_)
        /*006c*/ 	.short	0x0380
        /*006e*/ 	.short	0x0018


	//----- nvinfo : EIATTR_SW_WAR
	.align		4
.L_22:
        /*0070*/ 	.byte	0x04, 0x36
        /*0072*/ 	.short	(.L_24 - .L_23)
.L_23:
        /*0074*/ 	.word	0x00000008
.L_24:


//--------------------- .nv.callgraph             --------------------------
	.section	.nv.callgraph,"",@"SHT_CUDA_CALLGRAPH"
	.align	4
	.sectionentsize	8
	.align		4
        /*0000*/ 	.word	0x00000000
	.align		4
        /*0004*/ 	.word	0xffffffff
	.align		4
        /*0008*/ 	.word	index@(_Z16some_kernel_funcPiS_S_)
	.align		4
        /*000c*/ 	.word	index@(vprintf)
	.align		4
        /*0010*/ 	.word	0x00000000
	.align		4
        /*0014*/ 	.word	0xfffffffe
	.align		4
        /*0018*/ 	.word	0x00000000
	.align		4
        /*001c*/ 	.word	0xfffffffd
	.align		4
        /*0020*/ 	.word	0x00000000
	.align		4
        /*0024*/ 	.word	0xfffffffc


//--------------------- .nv.constant4             --------------------------
	.section	.nv.constant4,"a",@progbits
	.align	8
	.align		8
.nv.constant4:
        /*0000*/ 	.dword	vprintf
	.align		8
        /*0008*/ 	.dword	$str


//--------------------- .text._Z16some_kernel_funcPiS_S_ --------------------------
	.section	.text._Z16some_kernel_funcPiS_S_,"ax",@progbits
	.align	128
        .global         _Z16some_kernel_funcPiS_S_
        .type           _Z16some_kernel_funcPiS_S_,@function
        .size           _Z16some_kernel_funcPiS_S_,(.L_x_2 - _Z16some_kernel_funcPiS_S_)
        .other          _Z16some_kernel_funcPiS_S_,@"STO_CUDA_ENTRY STV_DEFAULT"
_Z16some_kernel_funcPiS_S_:
.text._Z16some_kernel_funcPiS_S_:
[----:B------:R-:W0:Y:S01]  /*0000*/  LDC R1, c[0x0][0x37c] ;  /* 0x0000df00ff017b82 */ /* 0x000e220000000800 */
[----:B------:R-:W1:Y:S07]  /*0010*/  S2R R10, SR_TID.X ;  /* 0x00000000000a7919 */ /* 0x000e6e0000002100 */
[----:B------:R-:W1:Y:S01]  /*0020*/  LDC.64 R6, c[0x0][0x390] ;  /* 0x0000e400ff067b82 */ /* 0x000e620000000a00 */
[----:B------:R-:W2:Y:S01]  /*0030*/  LDCU.64 UR4, c[0x0][0x358] ;  /* 0x00006b00ff0477ac */ /* 0x000ea20008000a00 */
[----:B0-----:R-:W-:-:S06]  /*0040*/  IADD3 R1, PT, PT, R1, -0x8, RZ ;  /* 0xfffffff801017810 */ /* 0x001fcc0007ffe0ff */
[----:B------:R-:W0:Y:S08]  /*0050*/  LDC.64 R4, c[0x0][0x388] ;  /* 0x0000e200ff047b82 */ /* 0x000e300000000a00 */
[----:B------:R-:W3:Y:S01]  /*0060*/  LDC.64 R2, c[0x0][0x380] ;  /* 0x0000e000ff027b82 */ /* 0x000ee20000000a00 */
[----:B------:R-:W4:Y:S01]  /*0070*/  LDCU UR6, c[0x0][0x2f8] ;  /* 0x00005f00ff0677ac */ /* 0x000f220008000800 */
[----:B------:R-:W5:Y:S01]  /*0080*/  LDCU.64 UR8, c[0x4][0x8] ;  /* 0x01000100ff0877ac */ /* 0x000f620008000a00 */
[----:B-1----:R-:W-:-:S04]  /*0090*/  IMAD.WIDE.U32 R6, R10, 0x4, R6 ;  /* 0x000000040a067825 */ /* 0x002fc800078e0006 */
[C---:B0-----:R-:W-:Y:S02]  /*00a0*/  IMAD.WIDE.U32 R4, R10.reuse, 0x4, R4 ;  /* 0x000000040a047825 */ /* 0x041fe400078e0004 */
[----:B--2---:R4:W2:Y:S04]  /*00b0*/  LDG.E R7, desc[UR4][R6.64] ;  /* 0x0000000406077981 */ /* 0x0048a8000c1e1900 */
[----:B------:R5:W2:Y:S01]  /*00c0*/  LDG.E R0, desc[UR4][R4.64] ;  /* 0x0000000404007981 */ /* 0x000aa2000c1e1900 */
[----:B------:R-:W-:Y:S01]  /*00d0*/  MOV R8, 0x0 ;  /* 0x0000000000087802 */ /* 0x000fe20000000f00 */
[----:B---3--:R-:W-:Y:S02]  /*00e0*/  IMAD.WIDE.U32 R2, R10, 0x4, R2 ;  /* 0x000000040a027825 */ /* 0x008fe400078e0002 */
[----:B------:R0:W-:Y:S03]  /*00f0*/  STL [R1], R10 ;  /* 0x0000000a01007387 */ /* 0x0001e60000100800 */
[----:B------:R-:W1:Y:S01]  /*0100*/  LDC.64 R8, c[0x4][R8] ;  /* 0x0100000008087b82 */ /* 0x000e620000000a00 */
[----:B----4-:R-:W-:-:S02]  /*0110*/  IADD3 R6, P0, PT, R1, UR6, RZ ;  /* 0x0000000601067c10 */ /* 0x010fc4000ff1e0ff */
[----:B-----5:R-:W-:Y:S02]  /*0120*/  MOV R4, UR8 ;  /* 0x0000000800047c02 */ /* 0x020fe40008000f00 */
[----:B------:R-:W-:Y:S01]  /*0130*/  MOV R5, UR9 ;  /* 0x0000000900057c02 */ /* 0x000fe20008000f00 */
[----:B--2---:R-:W-:-:S05]  /*0140*/  IMAD R0, R0, R7, RZ ;  /* 0x0000000700007224 */ /* 0x004fca00078e02ff */
[----:B------:R0:W-:Y:S01]  /*0150*/  STG.E desc[UR4][R2.64], R0 ;  /* 0x0000000002007986 */ /* 0x0001e2000c101904 */
[----:B------:R-:W2:Y:S02]  /*0160*/  LDCU UR4, c[0x0][0x2fc] ;  /* 0x00005f80ff0477ac */ /* 0x000ea40008000800 */
[----:B012---:R-:W-:-:S07]  /*0170*/  IADD3.X R7, PT, PT, RZ, UR4, RZ, P0, !PT ;  /* 0x00000004ff077c10 */ /* 0x007fce00087fe4ff */
[----:B------:R-:W-:-:S07]  /*0180*/  LEPC R20, `(.L_x_0) ;  /* 0x000000001014794e */ /* 0x000fce0000000000 */
[----:B------:R-:W-:Y:S05]  /*0190*/  CALL.ABS.NOINC R8 ;  /* 0x0000000008007343 */ /* 0x000fea0003c00000 */
.L_x_0:
[----:B------:R-:W-:Y:S05]  /*01a0*/  EXIT ;  /* 0x000000000000794d */ /* 0x000fea0003800000 */
.L_x_1:
[----:B------:R-:W-:-:S00]  /*01b0*/  BRA `(.L_x_1) ;  /* 0xfffffffc00fc7947 */ /* 0x000fc0000383ffff */
[----:B------:R-:W-:-:S00]  /*01c0*/  NOP ;  /* 0x0000000000007918 */ /* 0x000fc00000000000 */
        /* <DEDUP_REMOVED lines=11> */
.L_x_2:


//--------------------- .nv.global.init           --------------------------
	.section	.nv.global.init,"aw",@progbits
.nv.global.init:
	.type		$str,@object
	.size		$str,(.L_0 - $str)
$str:
        /*0000*/ 	.byte	0x74, 0x68, 0x72, 0x65, 0x61, 0x64, 0x49, 0x64, 0x78, 0x2e, 0x78, 0x20, 0x3d, 0x20, 0x25, 0x64
        /*0010*/ 	.byte	0x0a, 0x00
.L_0:


//--------------------- .nv.shared.reserved.0     --------------------------
	.section	.nv.shared.reserved.0,"aw",@nobits
	.weak		__nv_reservedSMEM_offset_0_alias
	.size		__nv_reservedSMEM_offset_0_alias, 0, 64
	.other		__nv_reservedSMEM_offset_0_alias,@"STO_CUDA_RESERVED_SHARED STV_DEFAULT"
__nv_reservedSMEM_offset_0_alias:
	.zero		0
	.zero		64


//--------------------- .nv.constant0._Z16some_kernel_funcPiS_S_ --------------------------
	.section	.nv.constant0._Z16some_kernel_funcPiS_S_,"a",@progbits
	.sectionflags	@""
	.align	4
.nv.constant0._Z16some_kernel_funcPiS_S_:
	.zero		920


//--------------------- SYMBOLS --------------------------

	.type		.nv.reservedSmem.offset0,@object
	.size		.nv.reservedSmem.offset0,0x4
	.type		vprintf,@function
